//
// Generated by NVIDIA NVVM Compiler
//
// Compiler Build ID: CL-36424714
// Cuda compilation tools, release 13.0, V13.0.88
// Based on NVVM 20.0.0
//

.version 9.0
.target sm_100
.address_size 64

	// .globl	max_kernel
// _ZZ10max_kernelE9block_max has been demoted

.visible .entry max_kernel(
	.param .u64 .ptr .align 1 max_kernel_param_0,
	.param .u32 max_kernel_param_1,
	.param .u64 .ptr .align 1 max_kernel_param_2
)
{
	.reg .pred 	%p<15>;
	.reg .b32 	%r<58>;
	.reg .b32 	%f<90>;
	.reg .b64 	%rd<9>;
	// demoted variable
	.shared .align 4 .b8 _ZZ10max_kernelE9block_max[4096];
	ld.param.u64 	%rd2, [max_kernel_param_0];
	ld.param.u32 	%r28, [max_kernel_param_1];
	ld.param.u64 	%rd3, [max_kernel_param_2];
	mov.u32 	%r29, %tid.x;
	mov.u32 	%r30, %ctaid.x;
	mov.u32 	%r1, %ntid.x;
	mad.lo.s32 	%r2, %r30, %r1, %r29;
	setp.ge.s32 	%p1, %r2, %r28;
	@%p1 bra 	$L__BB0_22;
	cvta.to.global.u64 	%rd4, %rd2;
	mul.wide.s32 	%rd5, %r2, 4;
	add.s64 	%rd1, %rd4, %rd5;
	ld.global.f32 	%f79, [%rd1];
	setp.lt.u32 	%p2, %r1, 2;
	@%p2 bra 	$L__BB0_6;
	mov.u32 	%r49, %r1;
$L__BB0_3:
	setp.ge.s32 	%p3, %r2, %r49;
	@%p3 bra 	$L__BB0_5;
	shl.b32 	%r31, %r49, 2;
	cvt.u64.u32 	%rd6, %r31;
	add.s64 	%rd7, %rd1, %rd6;
	ld.global.f32 	%f20, [%rd7];
	max.f32 	%f79, %f79, %f20;
$L__BB0_5:
	bar.sync 	0;
	shr.u32 	%r4, %r49, 1;
	setp.gt.u32 	%p4, %r49, 3;
	mov.u32 	%r49, %r4;
	@%p4 bra 	$L__BB0_3;
$L__BB0_6:
	shl.b32 	%r32, %r2, 2;
	mov.u32 	%r33, _ZZ10max_kernelE9block_max;
	add.s32 	%r34, %r33, %r32;
	st.shared.f32 	[%r34], %f79;
	bar.sync 	0;
	setp.ne.s32 	%p5, %r2, 0;
	@%p5 bra 	$L__BB0_22;
	setp.lt.u32 	%p6, %r1, 2;
	ld.shared.f32 	%f89, [_ZZ10max_kernelE9block_max];
	@%p6 bra 	$L__BB0_21;
	add.s32 	%r5, %r1, -1;
	add.s32 	%r36, %r1, -2;
	and.b32  	%r6, %r5, 15;
	setp.lt.u32 	%p7, %r36, 15;
	mov.b32 	%r54, 1;
	@%p7 bra 	$L__BB0_12;
	add.s32 	%r50, %r33, 32;
	and.b32  	%r40, %r5, -16;
	neg.s32 	%r52, %r40;
	mov.b32 	%r51, 0;
$L__BB0_10:
	.pragma "nounroll";
	ld.shared.f32 	%f22, [%r50+-28];
	max.f32 	%f23, %f89, %f22;
	ld.shared.f32 	%f24, [%r50+-24];
	max.f32 	%f25, %f23, %f24;
	ld.shared.f32 	%f26, [%r50+-20];
	max.f32 	%f27, %f25, %f26;
	ld.shared.f32 	%f28, [%r50+-16];
	max.f32 	%f29, %f27, %f28;
	ld.shared.f32 	%f30, [%r50+-12];
	max.f32 	%f31, %f29, %f30;
	ld.shared.f32 	%f32, [%r50+-8];
	max.f32 	%f33, %f31, %f32;
	ld.shared.f32 	%f34, [%r50+-4];
	max.f32 	%f35, %f33, %f34;
	ld.shared.f32 	%f36, [%r50];
	max.f32 	%f37, %f35, %f36;
	ld.shared.f32 	%f38, [%r50+4];
	max.f32 	%f39, %f37, %f38;
	ld.shared.f32 	%f40, [%r50+8];
	max.f32 	%f41, %f39, %f40;
	ld.shared.f32 	%f42, [%r50+12];
	max.f32 	%f43, %f41, %f42;
	ld.shared.f32 	%f44, [%r50+16];
	max.f32 	%f45, %f43, %f44;
	ld.shared.f32 	%f46, [%r50+20];
	max.f32 	%f47, %f45, %f46;
	ld.shared.f32 	%f48, [%r50+24];
	max.f32 	%f49, %f47, %f48;
	ld.shared.f32 	%f50, [%r50+28];
	max.f32 	%f51, %f49, %f50;
	ld.shared.f32 	%f52, [%r50+32];
	max.f32 	%f89, %f51, %f52;
	add.s32 	%r52, %r52, 16;
	add.s32 	%r51, %r51, 16;
	add.s32 	%r50, %r50, 64;
	setp.ne.s32 	%p8, %r52, 0;
	@%p8 bra 	$L__BB0_10;
	add.s32 	%r54, %r51, 1;
$L__BB0_12:
	setp.eq.s32 	%p9, %r6, 0;
	@%p9 bra 	$L__BB0_21;
	and.b32  	%r16, %r5, 7;
	setp.lt.u32 	%p10, %r6, 8;
	@%p10 bra 	$L__BB0_15;
	shl.b32 	%r41, %r54, 2;
	add.s32 	%r43, %r33, %r41;
	ld.shared.f32 	%f54, [%r43];
	max.f32 	%f55, %f89, %f54;
	ld.shared.f32 	%f56, [%r43+4];
	max.f32 	%f57, %f55, %f56;
	ld.shared.f32 	%f58, [%r43+8];
	max.f32 	%f59, %f57, %f58;
	ld.shared.f32 	%f60, [%r43+12];
	max.f32 	%f61, %f59, %f60;
	ld.shared.f32 	%f62, [%r43+16];
	max.f32 	%f63, %f61, %f62;
	ld.shared.f32 	%f64, [%r43+20];
	max.f32 	%f65, %f63, %f64;
	ld.shared.f32 	%f66, [%r43+24];
	max.f32 	%f67, %f65, %f66;
	ld.shared.f32 	%f68, [%r43+28];
	max.f32 	%f89, %f67, %f68;
	add.s32 	%r54, %r54, 8;
$L__BB0_15:
	setp.eq.s32 	%p11, %r16, 0;
	@%p11 bra 	$L__BB0_21;
	and.b32  	%r19, %r5, 3;
	setp.lt.u32 	%p12, %r16, 4;
	@%p12 bra 	$L__BB0_18;
	shl.b32 	%r44, %r54, 2;
	add.s32 	%r46, %r33, %r44;
	ld.shared.f32 	%f70, [%r46];
	max.f32 	%f71, %f89, %f70;
	ld.shared.f32 	%f72, [%r46+4];
	max.f32 	%f73, %f71, %f72;
	ld.shared.f32 	%f74, [%r46+8];
	max.f32 	%f75, %f73, %f74;
	ld.shared.f32 	%f76, [%r46+12];
	max.f32 	%f89, %f75, %f76;
	add.s32 	%r54, %r54, 4;
$L__BB0_18:
	setp.eq.s32 	%p13, %r19, 0;
	@%p13 bra 	$L__BB0_21;
	shl.b32 	%r47, %r54, 2;
	add.s32 	%r57, %r33, %r47;
	neg.s32 	%r56, %r19;
$L__BB0_20:
	.pragma "nounroll";
	ld.shared.f32 	%f77, [%r57];
	max.f32 	%f89, %f89, %f77;
	add.s32 	%r57, %r57, 4;
	add.s32 	%r56, %r56, 1;
	setp.ne.s32 	%p14, %r56, 0;
	@%p14 bra 	$L__BB0_20;
$L__BB0_21:
	cvta.to.global.u64 	%rd8, %rd3;
	st.global.f32 	[%rd8], %f89;
$L__BB0_22:
	ret;

}


// ===== COMPILED SASS (sm_100) =====

	.target	sm_100

	.elftype	@"ET_EXEC"


//--------------------- .note.nv.tkinfo           --------------------------
	.section	.note.nv.tkinfo,"",@"SHT_NOTE"
	.sectionflags	@"SHF_NOTE_NV_TKINFO"
	.tkinfo
        /*0018*/ 	.word	0x00000002
        /*0030*/ 	.string	""
        /*0030*/ 	.string	"ptxas"
        /*0030*/ 	.string	"Cuda compilation tools, release 13.0, V13.0.88"
        /*0030*/ 	.string	"Build cuda_13.0.r13.0/compiler.36424714_0"
        /*0030*/ 	.string	"-arch sm_100 -m 64 "



//--------------------- .note.nv.cuinfo           --------------------------
	.section	.note.nv.cuinfo,"",@"SHT_NOTE"
	.sectionflags	@"SHF_NOTE_NV_CUINFO"
        /*0018*/ 	.short	0x0002
        /*001a*/ 	.short	0x0064
        /*001c*/ 	.short	0x0082
	.zero		2


//--------------------- .nv.info                  --------------------------
	.section	.nv.info,"",@"SHT_CUDA_INFO"
	.align	4


	//----- nvinfo : EIATTR_REGCOUNT
	.align		4
        /*0000*/ 	.byte	0x04, 0x2f
        /*0002*/ 	.short	(.L_1 - .L_0)
	.align		4
.L_0:
        /*0004*/ 	.word	index@(max_kernel)
        /*0008*/ 	.word	0x00000018


	//----- nvinfo : EIATTR_FRAME_SIZE
	.align		4
.L_1:
        /*000c*/ 	.byte	0x04, 0x11
        /*000e*/ 	.short	(.L_3 - .L_2)
	.align		4
.L_2:
        /*0010*/ 	.word	index@(max_kernel)
        /*0014*/ 	.word	0x00000000


	//----- nvinfo : EIATTR_MIN_STACK_SIZE
	.align		4
.L_3:
        /*0018*/ 	.byte	0x04, 0x12
        /*001a*/ 	.short	(.L_5 - .L_4)
	.align		4
.L_4:
        /*001c*/ 	.word	index@(max_kernel)
        /*0020*/ 	.word	0x00000000
.L_5:


//--------------------- .nv.compat                --------------------------
	.section	.nv.compat,"",@"SHT_CUDA_COMPAT_INFO"
	.align	4
        /*0000*/ 	.byte	0x02, 0x09, 0x00, 0x00, 0x02, 0x02, 0x01, 0x00, 0x02, 0x05, 0x05, 0x00, 0x03, 0x07, 0x01, 0x01
        /*0010*/ 	.byte	0x02, 0x03, 0x00, 0x00, 0x02, 0x06, 0x01, 0x00, 0x04, 0x0b, 0x08, 0x00, 0x09, 0x00, 0x00, 0x00
        /*0020*/ 	.byte	0x00, 0x00, 0x00, 0x00


//--------------------- .nv.info.max_kernel       --------------------------
	.section	.nv.info.max_kernel,"",@"SHT_CUDA_INFO"
	.sectionflags	@""
	.align	4


	//----- nvinfo : EIATTR_CUDA_API_VERSION
	.align		4
        /*0000*/ 	.byte	0x04, 0x37
        /*0002*/ 	.short	(.L_7 - .L_6)
.L_6:
        /*0004*/ 	.word	0x00000082


	//----- nvinfo : EIATTR_KPARAM_INFO
	.align		4
.L_7:
        /*0008*/ 	.byte	0x04, 0x17
        /*000a*/ 	.short	(.L_9 - .L_8)
.L_8:
        /*000c*/ 	.word	0x00000000
        /*0010*/ 	.short	0x0002
        /*0012*/ 	.short	0x0010
        /*0014*/ 	.byte	0x00, 0xf5, 0x21, 0x00


	//----- nvinfo : EIATTR_KPARAM_INFO
	.align		4
.L_9:
        /*0018*/ 	.byte	0x04, 0x17
        /*001a*/ 	.short	(.L_11 - .L_10)
.L_10:
        /*001c*/ 	.word	0x00000000
        /*0020*/ 	.short	0x0001
        /*0022*/ 	.short	0x0008
        /*0024*/ 	.byte	0x00, 0xf0, 0x11, 0x00


	//----- nvinfo : EIATTR_KPARAM_INFO
	.align		4
.L_11:
        /*0028*/ 	.byte	0x04, 0x17
        /*002a*/ 	.short	(.L_13 - .L_12)
.L_12:
        /*002c*/ 	.word	0x00000000
        /*0030*/ 	.short	0x0000
        /*0032*/ 	.short	0x0000
        /*0034*/ 	.byte	0x00, 0xf5, 0x21, 0x00


	//----- nvinfo : EIATTR_SPARSE_MMA_MASK
	.align		4
.L_13:
        /*0038*/ 	.byte	0x03, 0x50
        /*003a*/ 	.short	0x0000


	//----- nvinfo : EIATTR_MAXREG_COUNT
	.align		4
        /*003c*/ 	.byte	0x03, 0x1b
        /*003e*/ 	.short	0x00ff


	//----- nvinfo : EIATTR_NUM_BARRIERS
	.align		4
        /*0040*/ 	.byte	0x02, 0x4c
        /*0042*/ 	.byte	0x01
	.zero		1


	//----- nvinfo : EIATTR_MERCURY_ISA_VERSION
	.align		4
        /*0044*/ 	.byte	0x03, 0x5f
        /*0046*/ 	.short	0x0101


	//----- nvinfo : EIATTR_UNUSED_LOAD_BYTE_OFFSET
	.align		4
        /*0048*/ 	.byte	0x04, 0x44
        /*004a*/ 	.short	(.L_15 - .L_14)


	//   ....[0]....
.L_14:
        /*004c*/ 	.word	0x00000300
        /*0050*/ 	.word	0x0000fff0


	//----- nvinfo : EIATTR_VRC_CTA_INIT_COUNT
	.align		4
.L_15:
        /*0054*/ 	.byte	0x02, 0x4a
	.zero		1
	.zero		1


	//----- nvinfo : EIATTR_EXIT_INSTR_OFFSETS
	.align		4
        /*0058*/ 	.byte	0x04, 0x1c
        /*005a*/ 	.short	(.L_17 - .L_16)


	//   ....[0]....
.L_16:
        /*005c*/ 	.word	0x00000070


	//   ....[1]....
        /*0060*/ 	.word	0x00000220


	//   ....[2]....
        /*0064*/ 	.word	0x000006f0


	//----- nvinfo : EIATTR_CRS_STACK_SIZE
	.align		4
.L_17:
        /*0068*/ 	.byte	0x04, 0x1e
        /*006a*/ 	.short	(.L_19 - .L_18)
.L_18:
        /*006c*/ 	.word	0x00000000


	//----- nvinfo : EIATTR_CBANK_PARAM_SIZE
	.align		4
.L_19:
        /*0070*/ 	.byte	0x03, 0x19
        /*0072*/ 	.short	0x0018


	//----- nvinfo : EIATTR_PARAM_CBANK
	.align		4
        /*0074*/ 	.byte	0x04, 0x0a
        /*0076*/ 	.short	(.L_21 - .L_20)
	.align		4
.L_20:
        /*0078*/ 	.word	index@(.nv.constant0.max_kernel)
        /*007c*/ 	.short	0x0380
        /*007e*/ 	.short	0x0018


	//----- nvinfo : EIATTR_SW_WAR
	.align		4
.L_21:
        /*0080*/ 	.byte	0x04, 0x36
        /*0082*/ 	.short	(.L_23 - .L_22)
.L_22:
        /*0084*/ 	.word	0x00000008
.L_23:


//--------------------- .nv.callgraph             --------------------------
	.section	.nv.callgraph,"",@"SHT_CUDA_CALLGRAPH"
	.align	4
	.sectionentsize	8
	.align		4
        /*0000*/ 	.word	0x00000000
	.align		4
        /*0004*/ 	.word	0xffffffff
	.align		4
        /*0008*/ 	.word	0x00000000
	.align		4
        /*000c*/ 	.word	0xfffffffe
	.align		4
        /*0010*/ 	.word	0x00000000
	.align		4
        /*0014*/ 	.word	0xfffffffd
	.align		4
        /*0018*/ 	.word	0x00000000
	.align		4
        /*001c*/ 	.word	0xfffffffc


//--------------------- .text.max_kernel          --------------------------
	.section	.text.max_kernel,"ax",@progbits
	.align	128
        .global         max_kernel
        .type           max_kernel,@function
        .size           max_kernel,(.L_x_11 - max_kernel)
        .other          max_kernel,@"STO_CUDA_ENTRY STV_DEFAULT"
max_kernel:
.text.max_kernel:
[----:B------:R-:W-:Y:S01]  /*0000*/  LDC R1, c[0x0][0x37c] ;  /* 0x0000df00ff017b82 */ /* 0x000fe20000000800 */
[----:B------:R-:W0:Y:S07]  /*0010*/  S2R R7, SR_TID.X ;  /* 0x0000000000077919 */ /* 0x000e2e0000002100 */
[----:B------:R-:W0:Y:S01]  /*0020*/  S2UR UR4, SR_CTAID.X ;  /* 0x00000000000479c3 */ /* 0x000e220000002500 */
[----:B------:R-:W1:Y:S07]  /*0030*/  LDCU UR5, c[0x0][0x388] ;  /* 0x00007100ff0577ac */ /* 0x000e6e0008000800 */
[----:B------:R-:W0:Y:S02]  /*0040*/  LDC R8, c[0x0][0x360] ;  /* 0x0000d800ff087b82 */ /* 0x000e240000000800 */
[----:B0-----:R-:W-:-:S05]  /*0050*/  IMAD R7, R8, UR4, R7 ;  /* 0x0000000408077c24 */ /* 0x001fca000f8e0207 */
[----:B-1----:R-:W-:-:S13]  /*0060*/  ISETP.GE.AND P0, PT, R7, UR5, PT ;  /* 0x0000000507007c0c */ /* 0x002fda000bf06270 */
[----:B------:R-:W-:Y:S05]  /*0070*/  @P0 EXIT ;  /* 0x000000000000094d */ /* 0x000fea0003800000 */
[----:B------:R-:W0:Y:S01]  /*0080*/  LDC.64 R2, c[0x0][0x380] ;  /* 0x0000e000ff027b82 */ /* 0x000e220000000a00 */
[----:B------:R-:W1:Y:S01]  /*0090*/  LDCU.64 UR8, c[0x0][0x358] ;  /* 0x00006b00ff0877ac */ /* 0x000e620008000a00 */
[----:B0-----:R-:W-:-:S05]  /*00a0*/  IMAD.WIDE R2, R7, 0x4, R2 ;  /* 0x0000000407027825 */ /* 0x001fca00078e0202 */
[----:B-1----:R0:W5:Y:S01]  /*00b0*/  LDG.E R0, desc[UR8][R2.64] ;  /* 0x0000000802007981 */ /* 0x002162000c1e1900 */
[----:B------:R-:W-:-:S13]  /*00c0*/  ISETP.GE.U32.AND P0, PT, R8, 0x2, PT ;  /* 0x000000020800780c */ /* 0x000fda0003f06070 */
[----:B0-----:R-:W-:Y:S05]  /*00d0*/  @!P0 BRA `(.L_x_0) ;  /* 0x0000000000348947 */ /* 0x001fea0003800000 */
[----:B------:R-:W-:-:S07]  /*00e0*/  IMAD.MOV.U32 R6, RZ, RZ, R8 ;  /* 0x000000ffff067224 */ /* 0x000fce00078e0008 */
.L_x_3:
[----:B------:R-:W-:Y:S01]  /*00f0*/  ISETP.GE.AND P0, PT, R7, R6, PT ;  /* 0x000000060700720c */ /* 0x000fe20003f06270 */
[----:B------:R-:W-:-:S12]  /*0100*/  BSSY.RECONVERGENT B0, `(.L_x_1) ;  /* 0x0000006000007945 */ /* 0x000fd80003800200 */
[----:B------:R-:W-:Y:S05]  /*0110*/  @P0 BRA `(.L_x_2) ;  /* 0x0000000000100947 */ /* 0x000fea0003800000 */
[----:B------:R-:W-:-:S05]  /*0120*/  LEA R4, P0, R6, R2, 0x2 ;  /* 0x0000000206047211 */ /* 0x000fca00078010ff */
[----:B------:R-:W-:-:S06]  /*0130*/  IMAD.X R5, RZ, RZ, R3, P0 ;  /* 0x000000ffff057224 */ /* 0x000fcc00000e0603 */
[----:B------:R-:W2:Y:S02]  /*0140*/  LDG.E R5, desc[UR8][R4.64] ;  /* 0x0000000804057981 */ /* 0x000ea4000c1e1900 */
[----:B--2--5:R-:W-:-:S07]  /*0150*/  FMNMX R0, R0, R5, !PT ;  /* 0x0000000500007209 */ /* 0x024fce0007800000 */
.L_x_2:
[----:B------:R-:W-:Y:S05]  /*0160*/  BSYNC.RECONVERGENT B0 ;  /* 0x0000000000007941 */ /* 0x000fea0003800200 */
.L_x_1:
[----:B------:R-:W-:Y:S01]  /*0170*/  BAR.SYNC.DEFER_BLOCKING 0x0 ;  /* 0x0000000000007b1d */ /* 0x000fe20000010000 */
[----:B------:R-:W-:Y:S02]  /*0180*/  ISETP.GT.U32.AND P0, PT, R6, 0x3, PT ;  /* 0x000000030600780c */ /* 0x000fe40003f04070 */
[----:B------:R-:W-:-:S11]  /*0190*/  SHF.R.U32.HI R6, RZ, 0x1, R6 ;  /* 0x00000001ff067819 */ /* 0x000fd60000011606 */
[----:B------:R-:W-:Y:S05]  /*01a0*/  @P0 BRA `(.L_x_3) ;  /* 0xfffffffc00d00947 */ /* 0x000fea000383ffff */
.L_x_0:
[----:B------:R-:W0:Y:S01]  /*01b0*/  S2UR UR5, SR_CgaCtaId ;  /* 0x00000000000579c3 */ /* 0x000e220000008800 */
[----:B------:R-:W-:Y:S01]  /*01c0*/  UMOV UR4, 0x400 ;  /* 0x0000040000047882 */ /* 0x000fe20000000000 */
[----:B------:R-:W-:Y:S01]  /*01d0*/  ISETP.NE.AND P0, PT, R7, RZ, PT ;  /* 0x000000ff0700720c */ /* 0x000fe20003f05270 */
[----:B0-----:R-:W-:-:S06]  /*01e0*/  ULEA UR5, UR5, UR4, 0x18 ;  /* 0x0000000405057291 */ /* 0x001fcc000f8ec0ff */
[----:B------:R-:W-:-:S05]  /*01f0*/  LEA R7, R7, UR5, 0x2 ;  /* 0x0000000507077c11 */ /* 0x000fca000f8e10ff */
[----:B-----5:R0:W-:Y:S01]  /*0200*/  STS [R7], R0 ;  /* 0x0000000007007388 */ /* 0x0201e20000000800 */
[----:B------:R-:W-:Y:S06]  /*0210*/  BAR.SYNC.DEFER_BLOCKING 0x0 ;  /* 0x0000000000007b1d */ /* 0x000fec0000010000 */
[----:B------:R-:W-:Y:S05]  /*0220*/  @P0 EXIT ;  /* 0x000000000000094d */ /* 0x000fea0003800000 */
[----:B------:R-:W1:Y:S01]  /*0230*/  LDS R2, [UR5] ;  /* 0x00000005ff027984 */ /* 0x000e620008000800 */
[----:B------:R-:W-:-:S13]  /*0240*/  ISETP.GE.U32.AND P0, PT, R8, 0x2, PT ;  /* 0x000000020800780c */ /* 0x000fda0003f06070 */
[----:B------:R-:W-:Y:S05]  /*0250*/  @!P0 BRA `(.L_x_4) ;  /* 0x00000004001c8947 */ /* 0x000fea0003800000 */
[----:B0-----:R-:W-:Y:S01]  /*0260*/  VIADD R0, R8, 0xfffffffe ;  /* 0xfffffffe08007836 */ /* 0x001fe20000000000 */
[----:B------:R-:W-:-:S04]  /*0270*/  UMOV UR4, 0x1 ;  /* 0x0000000100047882 */ /* 0x000fc80000000000 */
[----:B------:R-:W-:Y:S01]  /*0280*/  ISETP.GE.U32.AND P0, PT, R0, 0xf, PT ;  /* 0x0000000f0000780c */ /* 0x000fe20003f06070 */
[----:B------:R-:W-:-:S05]  /*0290*/  VIADD R0, R8, 0xffffffff ;  /* 0xffffffff08007836 */ /* 0x000fca0000000000 */
[----:B------:R-:W-:-:S07]  /*02a0*/  LOP3.LUT R21, R0, 0xf, RZ, 0xc0, !PT ;  /* 0x0000000f00157812 */ /* 0x000fce00078ec0ff */
[----:B------:R-:W-:Y:S05]  /*02b0*/  @!P0 BRA `(.L_x_5) ;  /* 0x00000000005c8947 */ /* 0x000fea0003800000 */
[----:B------:R-:W-:Y:S01]  /*02c0*/  LOP3.LUT R3, R0, 0xfffffff0, RZ, 0xc0, !PT ;  /* 0xfffffff000037812 */ /* 0x000fe200078ec0ff */
[----:B------:R-:W-:Y:S01]  /*02d0*/  UIADD3 UR6, UPT, UPT, UR5, 0x20, URZ ;  /* 0x0000002005067890 */ /* 0x000fe2000fffe0ff */
[----:B------:R-:W-:-:S03]  /*02e0*/  UMOV UR4, URZ ;  /* 0x000000ff00047c82 */ /* 0x000fc60008000000 */
[----:B------:R-:W-:-:S08]  /*02f0*/  IMAD.MOV R3, RZ, RZ, -R3 ;  /* 0x000000ffff037224 */ /* 0x000fd000078e0a03 */
.L_x_6:
[----:B------:R-:W1:Y:S01]  /*0300*/  LDS.128 R4, [UR6+-0x20] ;  /* 0xffffe006ff047984 */ /* 0x000e620008000c00 */
[----:B------:R-:W-:Y:S01]  /*0310*/  VIADD R3, R3, 0x10 ;  /* 0x0000001003037836 */ /* 0x000fe20000000000 */
[----:B------:R-:W-:Y:S02]  /*0320*/  UIADD3 UR4, UPT, UPT, UR4, 0x10, URZ ;  /* 0x0000001004047890 */ /* 0x000fe4000fffe0ff */
[----:B------:R-:W0:Y:S02]  /*0330*/  LDS.128 R8, [UR6+-0x10] ;  /* 0xfffff006ff087984 */ /* 0x000e240008000c00 */
[----:B------:R-:W-:Y:S02]  /*0340*/  ISETP.NE.AND P0, PT, R3, RZ, PT ;  /* 0x000000ff0300720c */ /* 0x000fe40003f05270 */
[----:B------:R-:W2:Y:S04]  /*0350*/  LDS.128 R12, [UR6] ;  /* 0x00000006ff0c7984 */ /* 0x000ea80008000c00 */
[----:B------:R-:W3:Y:S04]  /*0360*/  LDS.128 R16, [UR6+0x10] ;  /* 0x00001006ff107984 */ /* 0x000ee80008000c00 */
[----:B------:R-:W4:Y:S01]  /*0370*/  LDS R20, [UR6+0x20] ;  /* 0x00002006ff147984 */ /* 0x000f220008000800 */
[----:B------:R-:W-:Y:S01]  /*0380*/  UIADD3 UR6, UPT, UPT, UR6, 0x40, URZ ;  /* 0x0000004006067890 */ /* 0x000fe2000fffe0ff */
[----:B-1----:R-:W-:-:S04]  /*0390*/  FMNMX3 R5, R2, R5, R6, !PT ;  /* 0x0000000502057276 */ /* 0x002fc80007800006 */
[----:B0-----:R-:W-:-:S04]  /*03a0*/  FMNMX3 R5, R5, R7, R8, !PT ;  /* 0x0000000705057276 */ /* 0x001fc80007800008 */
[----:B------:R-:W-:-:S04]  /*03b0*/  FMNMX3 R5, R5, R9, R10, !PT ;  /* 0x0000000905057276 */ /* 0x000fc8000780000a */
[----:B--2---:R-:W-:-:S04]  /*03c0*/  FMNMX3 R5, R5, R11, R12, !PT ;  /* 0x0000000b05057276 */ /* 0x004fc8000780000c */
[----:B------:R-:W-:-:S04]  /*03d0*/  FMNMX3 R5, R5, R13, R14, !PT ;  /* 0x0000000d05057276 */ /* 0x000fc8000780000e */
[----:B---3--:R-:W-:-:S04]  /*03e0*/  FMNMX3 R5, R5, R15, R16, !PT ;  /* 0x0000000f05057276 */ /* 0x008fc80007800010 */
[----:B------:R-:W-:-:S04]  /*03f0*/  FMNMX3 R18, R5, R17, R18, !PT ;  /* 0x0000001105127276 */ /* 0x000fc80007800012 */
[----:B----4-:R-:W-:Y:S01]  /*0400*/  FMNMX3 R2, R18, R19, R20, !PT ;  /* 0x0000001312027276 */ /* 0x010fe20007800014 */
[----:B------:R-:W-:Y:S06]  /*0410*/  @P0 BRA `(.L_x_6) ;  /* 0xfffffffc00b80947 */ /* 0x000fec000383ffff */
[----:B------:R-:W-:-:S12]  /*0420*/  UIADD3 UR4, UPT, UPT, UR4, 0x1, URZ ;  /* 0x0000000104047890 */ /* 0x000fd8000fffe0ff */
.L_x_5:
[----:B------:R-:W-:-:S13]  /*0430*/  ISETP.NE.AND P0, PT, R21, RZ, PT ;  /* 0x000000ff1500720c */ /* 0x000fda0003f05270 */
[----:B------:R-:W-:Y:S05]  /*0440*/  @!P0 BRA `(.L_x_4) ;  /* 0x0000000000a08947 */ /* 0x000fea0003800000 */
[----:B------:R-:W-:Y:S02]  /*0450*/  ISETP.GE.U32.AND P0, PT, R21, 0x8, PT ;  /* 0x000000081500780c */ /* 0x000fe40003f06070 */
[----:B------:R-:W-:-:S04]  /*0460*/  LOP3.LUT R11, R0, 0x7, RZ, 0xc0, !PT ;  /* 0x00000007000b7812 */ /* 0x000fc800078ec0ff */
[----:B------:R-:W-:-:S07]  /*0470*/  ISETP.NE.AND P1, PT, R11, RZ, PT ;  /* 0x000000ff0b00720c */ /* 0x000fce0003f25270 */
[----:B------:R-:W-:Y:S06]  /*0480*/  @!P0 BRA `(.L_x_7) ;  /* 0x0000000000388947 */ /* 0x000fec0003800000 */
[----:B------:R-:W-:Y:S02]  /*0490*/  ULEA UR6, UR4, UR5, 0x2 ;  /* 0x0000000504067291 */ /* 0x000fe4000f8e10ff */
[----:B------:R-:W-:-:S07]  /*04a0*/  UIADD3 UR4, UPT, UPT, UR4, 0x8, URZ ;  /* 0x0000000804047890 */ /* 0x000fce000fffe0ff */
[----:B------:R-:W-:Y:S04]  /*04b0*/  LDS R3, [UR6] ;  /* 0x00000006ff037984 */ /* 0x000fe80008000800 */
[----:B------:R-:W1:Y:S04]  /*04c0*/  LDS R4, [UR6+0x4] ;  /* 0x00000406ff047984 */ /* 0x000e680008000800 */
[----:B------:R-:W-:Y:S04]  /*04d0*/  LDS R6, [UR6+0x8] ;  /* 0x00000806ff067984 */ /* 0x000fe80008000800 */
[----:B------:R-:W0:Y:S04]  /*04e0*/  LDS R5, [UR6+0xc] ;  /* 0x00000c06ff057984 */ /* 0x000e280008000800 */
[----:B------:R-:W-:Y:S04]  /*04f0*/  LDS R8, [UR6+0x10] ;  /* 0x00001006ff087984 */ /* 0x000fe80008000800 */
[----:B------:R-:W2:Y:S04]  /*0500*/  LDS R7, [UR6+0x14] ;  /* 0x00001406ff077984 */ /* 0x000ea80008000800 */
[----:B------:R-:W-:Y:S04]  /*0510*/  LDS R10, [UR6+0x18] ;  /* 0x00001806ff0a7984 */ /* 0x000fe80008000800 */
[----:B------:R-:W3:Y:S01]  /*0520*/  LDS R9, [UR6+0x1c] ;  /* 0x00001c06ff097984 */ /* 0x000ee20008000800 */
[----:B-1----:R-:W-:-:S04]  /*0530*/  FMNMX3 R3, R2, R3, R4, !PT ;  /* 0x0000000302037276 */ /* 0x002fc80007800004 */
[----:B0-----:R-:W-:-:S04]  /*0540*/  FMNMX3 R3, R3, R6, R5, !PT ;  /* 0x0000000603037276 */ /* 0x001fc80007800005 */
[----:B--2---:R-:W-:-:S04]  /*0550*/  FMNMX3 R3, R3, R8, R7, !PT ;  /* 0x0000000803037276 */ /* 0x004fc80007800007 */
[----:B---3--:R-:W-:-:S07]  /*0560*/  FMNMX3 R2, R3, R10, R9, !PT ;  /* 0x0000000a03027276 */ /* 0x008fce0007800009 */
.L_x_7:
        /* <DEDUP_REMOVED lines=10> */
[----:B------:R-:W0:Y:S01]  /*0610*/  LDS R6, [UR6+0xc] ;  /* 0x00000c06ff067984 */ /* 0x000e220008000800 */
[----:B-1----:R-:W-:-:S04]  /*0620*/  FMNMX3 R2, R2, R3, R4, !PT ;  /* 0x0000000302027276 */ /* 0x002fc80007800004 */
[----:B0-----:R-:W-:-:S07]  /*0630*/  FMNMX3 R2, R2, R5, R6, !PT ;  /* 0x0000000502027276 */ /* 0x001fce0007800006 */
.L_x_8:
[----:B------:R-:W-:Y:S05]  /*0640*/  @!P1 BRA `(.L_x_4) ;  /* 0x0000000000209947 */ /* 0x000fea0003800000 */
[----:B------:R-:W-:Y:S01]  /*0650*/  IMAD.MOV R0, RZ, RZ, -R0 ;  /* 0x000000ffff007224 */ /* 0x000fe200078e0a00 */
[----:B------:R-:W-:-:S12]  /*0660*/  ULEA UR4, UR4, UR5, 0x2 ;  /* 0x0000000504047291 */ /* 0x000fd8000f8e10ff */
.L_x_9:
[----:B------:R-:W1:Y:S01]  /*0670*/  LDS R3, [UR4] ;  /* 0x00000004ff037984 */ /* 0x000e620008000800 */
[----:B------:R-:W-:Y:S01]  /*0680*/  VIADD R0, R0, 0x1 ;  /* 0x0000000100007836 */ /* 0x000fe20000000000 */
[----:B------:R-:W-:-:S04]  /*0690*/  UIADD3 UR4, UPT, UPT, UR4, 0x4, URZ ;  /* 0x0000000404047890 */ /* 0x000fc8000fffe0ff */
[----:B------:R-:W-:Y:S02]  /*06a0*/  ISETP.NE.AND P0, PT, R0, RZ, PT ;  /* 0x000000ff0000720c */ /* 0x000fe40003f05270 */
[----:B-1----:R-:W-:-:S11]  /*06b0*/  FMNMX R2, R3, R2, !PT ;  /* 0x0000000203027209 */ /* 0x002fd60007800000 */
[----:B------:R-:W-:Y:S05]  /*06c0*/  @P0 BRA `(.L_x_9) ;  /* 0xfffffffc00e80947 */ /* 0x000fea000383ffff */
.L_x_4:
[----:B------:R-:W1:Y:S02]  /*06d0*/  LDC.64 R4, c[0x0][0x390] ;  /* 0x0000e400ff047b82 */ /* 0x000e640000000a00 */
[----:B-1----:R-:W-:Y:S01]  /*06e0*/  STG.E desc[UR8][R4.64], R2 ;  /* 0x0000000204007986 */ /* 0x002fe2000c101908 */
[----:B------:R-:W-:Y:S05]  /*06f0*/  EXIT ;  /* 0x000000000000794d */ /* 0x000fea0003800000 */
.L_x_10:
[----:B------:R-:W-:-:S00]  /*0700*/  BRA `(.L_x_10) ;  /* 0xfffffffc00fc7947 */ /* 0x000fc0000383ffff */
[----:B------:R-:W-:-:S00]  /*0710*/  NOP ;  /* 0x0000000000007918 */ /* 0x000fc00000000000 */
        /* <DEDUP_REMOVED lines=14> */
.L_x_11:


//--------------------- .nv.shared.max_kernel     --------------------------
	.section	.nv.shared.max_kernel,"aw",@nobits
	.sectionflags	@""
	.align	4
.nv.shared.max_kernel:
	.zero		5120


//--------------------- .nv.shared.reserved.0     --------------------------
	.section	.nv.shared.reserved.0,"aw",@nobits
	.weak		__nv_reservedSMEM_offset_0_alias
	.size		__nv_reservedSMEM_offset_0_alias, 0, 64
	.other		__nv_reservedSMEM_offset_0_alias,@"STO_CUDA_RESERVED_SHARED STV_DEFAULT"
__nv_reservedSMEM_offset_0_alias:
	.zero		0
	.zero		64


//--------------------- .nv.constant0.max_kernel  --------------------------
	.section	.nv.constant0.max_kernel,"a",@progbits
	.sectionflags	@""
	.align	4
.nv.constant0.max_kernel:
	.zero		920


//--------------------- SYMBOLS --------------------------

	.type		.nv.reservedSmem.offset0,@object
	.size		.nv.reservedSmem.offset0,0x4
	.type		.nv.reservedSmem.cap,@object
	.size		.nv.reservedSmem.cap,0x4
